//
// Generated by NVIDIA NVVM Compiler
//
// Compiler Build ID: CL-36424714
// Cuda compilation tools, release 13.0, V13.0.88
// Based on NVVM 20.0.0
//

.version 9.0
.target sm_100
.address_size 64

	// .globl	_Z5hellov

.visible .entry _Z5hellov()
{


	ret;

}


// ===== COMPILED SASS (sm_100) =====

	.target	sm_100

	.elftype	@"ET_EXEC"


//--------------------- .note.nv.tkinfo           --------------------------
	.section	.note.nv.tkinfo,"",@"SHT_NOTE"
	.sectionflags	@"SHF_NOTE_NV_TKINFO"
	.tkinfo
        /*0018*/ 	.word	0x00000002
        /*0030*/ 	.string	""
        /*0030*/ 	.string	"ptxas"
        /*0030*/ 	.string	"Cuda compilation tools, release 13.0, V13.0.88"
        /*0030*/ 	.string	"Build cuda_13.0.r13.0/compiler.36424714_0"
        /*0030*/ 	.string	"-arch sm_100 -m 64 "



//--------------------- .note.nv.cuinfo           --------------------------
	.section	.note.nv.cuinfo,"",@"SHT_NOTE"
	.sectionflags	@"SHF_NOTE_NV_CUINFO"
        /*0018*/ 	.short	0x0002
        /*001a*/ 	.short	0x0064
        /*001c*/ 	.short	0x0082
	.zero		2


//--------------------- .nv.info                  --------------------------
	.section	.nv.info,"",@"SHT_CUDA_INFO"
	.align	4


	//----- nvinfo : EIATTR_REGCOUNT
	.align		4
        /*0000*/ 	.byte	0x04, 0x2f
        /*0002*/ 	.short	(.L_1 - .L_0)
	.align		4
.L_0:
        /*0004*/ 	.word	index@(_Z5hellov)
        /*0008*/ 	.word	0x00000004


	//----- nvinfo : EIATTR_FRAME_SIZE
	.align		4
.L_1:
        /*000c*/ 	.byte	0x04, 0x11
        /*000e*/ 	.short	(.L_3 - .L_2)
	.align		4
.L_2:
        /*0010*/ 	.word	index@(_Z5hellov)
        /*0014*/ 	.word	0x00000000


	//----- nvinfo : EIATTR_MIN_STACK_SIZE
	.align		4
.L_3:
        /*0018*/ 	.byte	0x04, 0x12
        /*001a*/ 	.short	(.L_5 - .L_4)
	.align		4
.L_4:
        /*001c*/ 	.word	index@(_Z5hellov)
        /*0020*/ 	.word	0x00000000
.L_5:


//--------------------- .nv.compat                --------------------------
	.section	.nv.compat,"",@"SHT_CUDA_COMPAT_INFO"
	.align	4
        /*0000*/ 	.byte	0x02, 0x09, 0x00, 0x00, 0x02, 0x02, 0x01, 0x00, 0x02, 0x05, 0x05, 0x00, 0x03, 0x07, 0x01, 0x01
        /*0010*/ 	.byte	0x02, 0x03, 0x00, 0x00, 0x02, 0x06, 0x01, 0x00, 0x04, 0x0b, 0x08, 0x00, 0x09, 0x00, 0x00, 0x00
        /*0020*/ 	.byte	0x00, 0x00, 0x00, 0x00


//--------------------- .nv.info._Z5hellov        --------------------------
	.section	.nv.info._Z5hellov,"",@"SHT_CUDA_INFO"
	.sectionflags	@""
	.align	4


	//----- nvinfo : EIATTR_CUDA_API_VERSION
	.align		4
        /*0000*/ 	.byte	0x04, 0x37
        /*0002*/ 	.short	(.L_7 - .L_6)
.L_6:
        /*0004*/ 	.word	0x00000082


	//----- nvinfo : EIATTR_SPARSE_MMA_MASK
	.align		4
.L_7:
        /*0008*/ 	.byte	0x03, 0x50
        /*000a*/ 	.short	0x0000


	//----- nvinfo : EIATTR_MAXREG_COUNT
	.align		4
        /*000c*/ 	.byte	0x03, 0x1b
        /*000e*/ 	.short	0x00ff


	//----- nvinfo : EIATTR_MERCURY_ISA_VERSION
	.align		4
        /*0010*/ 	.byte	0x03, 0x5f
        /*0012*/ 	.short	0x0101


	//----- nvinfo : EIATTR_VRC_CTA_INIT_COUNT
	.align		4
        /*0014*/ 	.byte	0x02, 0x4a
	.zero		1
	.zero		1


	//----- nvinfo : EIATTR_EXIT_INSTR_OFFSETS
	.align		4
        /*0018*/ 	.byte	0x04, 0x1c
        /*001a*/ 	.short	(.L_9 - .L_8)


	//   ....[0]....
.L_8:
        /*001c*/ 	.word	0x00000010


	//----- nvinfo : EIATTR_SW_WAR
	.align		4
.L_9:
        /*0020*/ 	.byte	0x04, 0x36
        /*0022*/ 	.short	(.L_11 - .L_10)
.L_10:
        /*0024*/ 	.word	0x00000008
.L_11:


//--------------------- .nv.callgraph             --------------------------
	.section	.nv.callgraph,"",@"SHT_CUDA_CALLGRAPH"
	.align	4
	.sectionentsize	8
	.align		4
        /*0000*/ 	.word	0x00000000
	.align		4
        /*0004*/ 	.word	0xffffffff
	.align		4
        /*0008*/ 	.word	0x00000000
	.align		4
        /*000c*/ 	.word	0xfffffffe
	.align		4
        /*0010*/ 	.word	0x00000000
	.align		4
        /*0014*/ 	.word	0xfffffffd
	.align		4
        /*0018*/ 	.word	0x00000000
	.align		4
        /*001c*/ 	.word	0xfffffffc


//--------------------- .text._Z5hellov           --------------------------
	.section	.text._Z5hellov,"ax",@progbits
	.align	128
        .global         _Z5hellov
        .type           _Z5hellov,@function
        .size           _Z5hellov,(.L_x_1 - _Z5hellov)
        .other          _Z5hellov,@"STO_CUDA_ENTRY STV_DEFAULT"
_Z5hellov:
.text._Z5hellov:
[----:B------:R-:W-:Y:S01]  /*0000*/  LDC R1, c[0x0][0x37c] ;  /* 0x0000df00ff017b82 */ /* 0x000fe20000000800 */
[----:B------:R-:W-:Y:S05]  /*0010*/  EXIT ;  /* 0x000000000000794d */ /* 0x000fea0003800000 */
.L_x_0:
[----:B------:R-:W-:-:S00]  /*0020*/  BRA `(.L_x_0) ;  /* 0xfffffffc00fc7947 */ /* 0x000fc0000383ffff */
[----:B------:R-:W-:-:S00]  /*0030*/  NOP ;  /* 0x0000000000007918 */ /* 0x000fc00000000000 */
        /* <DEDUP_REMOVED lines=12> */
.L_x_1:


//--------------------- .nv.shared.reserved.0     --------------------------
	.section	.nv.shared.reserved.0,"aw",@nobits
	.weak		__nv_reservedSMEM_offset_0_alias
	.size		__nv_reservedSMEM_offset_0_alias, 0, 64
	.other		__nv_reservedSMEM_offset_0_alias,@"STO_CUDA_RESERVED_SHARED STV_DEFAULT"
__nv_reservedSMEM_offset_0_alias:
	.zero		0
	.zero		64


//--------------------- .nv.constant0._Z5hellov   --------------------------
	.section	.nv.constant0._Z5hellov,"a",@progbits
	.sectionflags	@""
	.align	4
.nv.constant0._Z5hellov:
	.zero		896


//--------------------- SYMBOLS --------------------------

	.type		.nv.reservedSmem.offset0,@object
	.size		.nv.reservedSmem.offset0,0x4
